	.headerflags	@"EF_CUDA_TEXMODE_UNIFIED EF_CUDA_64BIT_ADDRESS EF_CUDA_ACCELERATORS EF_CUDA_SM90 EF_CUDA_VIRTUAL_SM(EF_CUDA_SM90)"
	.elftype	@"ET_EXEC"


//--------------------- .nv.info                  --------------------------
	.section	.nv.info,"",@"SHT_CUDA_INFO"
	.align	4


	//----- nvinfo : EIATTR_REGCOUNT
	.align		4
        /*0000*/ 	.byte	0x04, 0x2f
        /*0002*/ 	.short	(.L_3 - .L_2)
	.align		4
.L_2:
        /*0004*/ 	.word	index@(triton_poi_fused__native_batch_norm_legit_no_training_cat_relu_59)
        /*0008*/ 	.word	0x0000001a


	//----- nvinfo : EIATTR_MIN_STACK_SIZE
	.align		4
.L_3:
        /*000c*/ 	.byte	0x04, 0x12
        /*000e*/ 	.short	(.L_5 - .L_4)
	.align		4
.L_4:
        /*0010*/ 	.word	index@(triton_poi_fused__native_batch_norm_legit_no_training_cat_relu_59)
        /*0014*/ 	.word	0x00000000


	//----- nvinfo : EIATTR_FRAME_SIZE
	.align		4
.L_5:
        /*0018*/ 	.byte	0x04, 0x11
        /*001a*/ 	.short	(.L_7 - .L_6)
	.align		4
.L_6:
        /*001c*/ 	.word	index@(triton_poi_fused__native_batch_norm_legit_no_training_cat_relu_59)
        /*0020*/ 	.word	0x00000000


	//----- nvinfo : EIATTR_MIN_STACK_SIZE
	.align		4
.L_7:
        /*0024*/ 	.byte	0x04, 0x12
        /*0026*/ 	.short	(.L_9 - .L_8)
	.align		4
.L_8:
        /*0028*/ 	.word	index@(triton_poi_fused__native_batch_norm_legit_no_training_cat_relu_59)
        /*002c*/ 	.word	0x00000000
.L_9:


//--------------------- .nv.info.triton_poi_fused__native_batch_norm_legit_no_training_cat_relu_59 --------------------------
	.section	.nv.info.triton_poi_fused__native_batch_norm_legit_no_training_cat_relu_59,"",@"SHT_CUDA_INFO"
	.sectionflags	@""
	.align	4


	//----- nvinfo : EIATTR_CUDA_API_VERSION
	.align		4
        /*0000*/ 	.byte	0x04, 0x37
        /*0002*/ 	.short	(.L_11 - .L_10)
.L_10:
        /*0004*/ 	.word	0x0000007c


	//----- nvinfo : EIATTR_KPARAM_INFO
	.align		4
.L_11:
        /*0008*/ 	.byte	0x04, 0x17
        /*000a*/ 	.short	(.L_13 - .L_12)
.L_12:
        /*000c*/ 	.word	0x00000000
        /*0010*/ 	.short	0x0009
        /*0012*/ 	.short	0x0048
        /*0014*/ 	.byte	0x00, 0xf0, 0x11, 0x00


	//----- nvinfo : EIATTR_KPARAM_INFO
	.align		4
.L_13:
        /*0018*/ 	.byte	0x04, 0x17
        /*001a*/ 	.short	(.L_15 - .L_14)
.L_14:
        /*001c*/ 	.word	0x00000000
        /*0020*/ 	.short	0x0008
        /*0022*/ 	.short	0x0040
        /*0024*/ 	.byte	0x00, 0xf4, 0x21, 0x00


	//----- nvinfo : EIATTR_KPARAM_INFO
	.align		4
.L_15:
        /*0028*/ 	.byte	0x04, 0x17
        /*002a*/ 	.short	(.L_17 - .L_16)
.L_16:
        /*002c*/ 	.word	0x00000000
        /*0030*/ 	.short	0x0007
        /*0032*/ 	.short	0x0038
        /*0034*/ 	.byte	0x00, 0xf4, 0x21, 0x00


	//----- nvinfo : EIATTR_KPARAM_INFO
	.align		4
.L_17:
        /*0038*/ 	.byte	0x04, 0x17
        /*003a*/ 	.short	(.L_19 - .L_18)
.L_18:
        /*003c*/ 	.word	0x00000000
        /*0040*/ 	.short	0x0006
        /*0042*/ 	.short	0x0030
        /*0044*/ 	.byte	0x00, 0xf4, 0x21, 0x00


	//----- nvinfo : EIATTR_KPARAM_INFO
	.align		4
.L_19:
        /*0048*/ 	.byte	0x04, 0x17
        /*004a*/ 	.short	(.L_21 - .L_20)
.L_20:
        /*004c*/ 	.word	0x00000000
        /*0050*/ 	.short	0x0005
        /*0052*/ 	.short	0x0028
        /*0054*/ 	.byte	0x00, 0xf4, 0x21, 0x00


	//----- nvinfo : EIATTR_KPARAM_INFO
	.align		4
.L_21:
        /*0058*/ 	.byte	0x04, 0x17
        /*005a*/ 	.short	(.L_23 - .L_22)
.L_22:
        /*005c*/ 	.word	0x00000000
        /*0060*/ 	.short	0x0004
        /*0062*/ 	.short	0x0020
        /*0064*/ 	.byte	0x00, 0xf4, 0x21, 0x00


	//----- nvinfo : EIATTR_KPARAM_INFO
	.align		4
.L_23:
        /*0068*/ 	.byte	0x04, 0x17
        /*006a*/ 	.short	(.L_25 - .L_24)
.L_24:
        /*006c*/ 	.word	0x00000000
        /*0070*/ 	.short	0x0003
        /*0072*/ 	.short	0x0018
        /*0074*/ 	.byte	0x00, 0xf4, 0x21, 0x00


	//----- nvinfo : EIATTR_KPARAM_INFO
	.align		4
.L_25:
        /*0078*/ 	.byte	0x04, 0x17
        /*007a*/ 	.short	(.L_27 - .L_26)
.L_26:
        /*007c*/ 	.word	0x00000000
        /*0080*/ 	.short	0x0002
        /*0082*/ 	.short	0x0010
        /*0084*/ 	.byte	0x00, 0xf4, 0x21, 0x00


	//----- nvinfo : EIATTR_KPARAM_INFO
	.align		4
.L_27:
        /*0088*/ 	.byte	0x04, 0x17
        /*008a*/ 	.short	(.L_29 - .L_28)
.L_28:
        /*008c*/ 	.word	0x00000000
        /*0090*/ 	.short	0x0001
        /*0092*/ 	.short	0x0008
        /*0094*/ 	.byte	0x00, 0xf4, 0x21, 0x00


	//----- nvinfo : EIATTR_KPARAM_INFO
	.align		4
.L_29:
        /*0098*/ 	.byte	0x04, 0x17
        /*009a*/ 	.short	(.L_31 - .L_30)
.L_30:
        /*009c*/ 	.word	0x00000000
        /*00a0*/ 	.short	0x0000
        /*00a2*/ 	.short	0x0000
        /*00a4*/ 	.byte	0x00, 0xf4, 0x21, 0x00


	//----- nvinfo : EIATTR_SPARSE_MMA_MASK
	.align		4
.L_31:
        /*00a8*/ 	.byte	0x03, 0x50
        /*00aa*/ 	.short	0x0000


	//----- nvinfo : EIATTR_MAXREG_COUNT
	.align		4
        /*00ac*/ 	.byte	0x03, 0x1b
        /*00ae*/ 	.short	0x00ff


	//----- nvinfo : EIATTR_EXIT_INSTR_OFFSETS
	.align		4
        /*00b0*/ 	.byte	0x04, 0x1c
        /*00b2*/ 	.short	(.L_33 - .L_32)


	//   ....[0]....
.L_32:
        /*00b4*/ 	.word	0x00000710


	//   ....[1]....
        /*00b8*/ 	.word	0x00000730


	//----- nvinfo : EIATTR_REQNTID
	.align		4
.L_33:
        /*00bc*/ 	.byte	0x04, 0x10
        /*00be*/ 	.short	(.L_35 - .L_34)
.L_34:
        /*00c0*/ 	.word	0x00000100
        /*00c4*/ 	.word	0x00000001
        /*00c8*/ 	.word	0x00000001


	//----- nvinfo : EIATTR_CBANK_PARAM_SIZE
	.align		4
.L_35:
        /*00cc*/ 	.byte	0x03, 0x19
        /*00ce*/ 	.short	0x004c


	//----- nvinfo : EIATTR_PARAM_CBANK
	.align		4
        /*00d0*/ 	.byte	0x04, 0x0a
        /*00d2*/ 	.short	(.L_37 - .L_36)
	.align		4
.L_36:
        /*00d4*/ 	.word	index@(.nv.constant0.triton_poi_fused__native_batch_norm_legit_no_training_cat_relu_59)
        /*00d8*/ 	.short	0x0210
        /*00da*/ 	.short	0x004c


	//----- nvinfo : EIATTR_SW_WAR
	.align		4
.L_37:
        /*00dc*/ 	.byte	0x04, 0x36
        /*00de*/ 	.short	(.L_39 - .L_38)
.L_38:
        /*00e0*/ 	.word	0x00000008
.L_39:


//--------------------- .nv.callgraph             --------------------------
	.section	.nv.callgraph,"",@"SHT_CUDA_CALLGRAPH"
	.align	4
	.sectionentsize	8
	.align		4
        /*0000*/ 	.word	0x00000000
	.align		4
        /*0004*/ 	.word	0xffffffff
	.align		4
        /*0008*/ 	.word	0x00000000
	.align		4
        /*000c*/ 	.word	0xfffffffe
	.align		4
        /*0010*/ 	.word	0x00000000
	.align		4
        /*0014*/ 	.word	0xfffffffd
	.align		4
        /*0018*/ 	.word	0x00000000
	.align		4
        /*001c*/ 	.word	0xfffffffc


//--------------------- .nv.constant4             --------------------------
	.section	.nv.constant4,"a",@progbits
	.align	8
	.align		8
.nv.constant4:
        /*0000*/ 	.dword	_$_str
	.align		8
        /*0008*/ 	.dword	_$_str_$_2


//--------------------- .text.triton_poi_fused__native_batch_norm_legit_no_training_cat_relu_59 --------------------------
	.section	.text.triton_poi_fused__native_batch_norm_legit_no_training_cat_relu_59,"ax",@progbits
	.align	128
        .global         triton_poi_fused__native_batch_norm_legit_no_training_cat_relu_59
        .type           triton_poi_fused__native_batch_norm_legit_no_training_cat_relu_59,@function
        .size           triton_poi_fused__native_batch_norm_legit_no_training_cat_relu_59,(.L_x_1 - triton_poi_fused__native_batch_norm_legit_no_training_cat_relu_59)
        .other          triton_poi_fused__native_batch_norm_legit_no_training_cat_relu_59,@"STO_CUDA_ENTRY STV_DEFAULT"
triton_poi_fused__native_batch_norm_legit_no_training_cat_relu_59:
.text.triton_poi_fused__native_batch_norm_legit_no_training_cat_relu_59:
[----:B------:R-:W0:Y:S01]  /*0000*/  LDC R1, c[0x0][0x28] ;  /* 0x00000a00ff017b82 */ /* 0x000e220000000800 */
[----:B------:R-:W1:Y:S01]  /*0010*/  S2R R0, SR_TID.X ;  /* 0x0000000000007919 */ /* 0x000e620000002100 */
[----:B------:R-:W-:Y:S01]  /*0020*/  CS2R R14, SRZ ;  /* 0x00000000000e7805 */ /* 0x000fe2000001ff00 */
[----:B------:R-:W-:Y:S01]  /*0030*/  ULDC.64 UR4, c[0x0][0x208] ;  /* 0x0000820000047ab9 */ /* 0x000fe20000000a00 */
[----:B------:R-:W-:Y:S01]  /*0040*/  ULDC.64 UR6, c[0x0][0x218] ;  /* 0x0000860000067ab9 */ /* 0x000fe20000000a00 */
[----:B------:R-:W2:Y:S01]  /*0050*/  S2R R3, SR_CTAID.X ;  /* 0x0000000000037919 */ /* 0x000ea20000002500 */
[----:B------:R-:W-:Y:S02]  /*0060*/  ULDC.64 UR8, c[0x0][0x220] ;  /* 0x0000880000087ab9 */ /* 0x000fe40000000a00 */
[----:B------:R-:W3:Y:S08]  /*0070*/  LDC.64 R22, c[0x0][0x210] ;  /* 0x00008400ff167b82 */ /* 0x000ef00000000a00 */
[----:B------:R-:W4:Y:S08]  /*0080*/  LDC.64 R18, c[0x0][0x228] ;  /* 0x00008a00ff127b82 */ /* 0x000f300000000a00 */
[----:B------:R-:W5:Y:S01]  /*0090*/  LDC.64 R12, c[0x0][0x240] ;  /* 0x00009000ff0c7b82 */ /* 0x000f620000000a00 */
[----:B-1----:R-:W-:-:S05]  /*00a0*/  IMAD.SHL.U32 R0, R0, 0x2, RZ ;  /* 0x0000000200007824 */ /* 0x002fca00078e00ff */
[----:B------:R-:W-:-:S05]  /*00b0*/  LOP3.LUT R0, R0, 0x1fe, RZ, 0xc0, !PT ;  /* 0x000001fe00007812 */ /* 0x000fca00078ec0ff */
[----:B--2---:R-:W-:-:S04]  /*00c0*/  IMAD R0, R3, 0x200, R0 ;  /* 0x0000020003007824 */ /* 0x004fc800078e0200 */
[C---:B------:R-:W-:Y:S01]  /*00d0*/  IMAD.HI R7, R0.reuse, 0x2f149903, RZ ;  /* 0x2f14990300077827 */ /* 0x040fe200078e02ff */
[----:B------:R-:W-:Y:S02]  /*00e0*/  SHF.R.S32.HI R3, RZ, 0x1f, R0 ;  /* 0x0000001fff037819 */ /* 0x000fe40000011400 */
[----:B------:R-:W-:Y:S02]  /*00f0*/  ISETP.GE.AND P0, PT, R0, 0x2b800, PT ;  /* 0x0002b8000000780c */ /* 0x000fe40003f06270 */
[----:B------:R-:W-:Y:S02]  /*0100*/  LEA.HI R4, R3, R0, RZ, 0x8 ;  /* 0x0000000003047211 */ /* 0x000fe400078f40ff */
[----:B------:R-:W1:Y:S01]  /*0110*/  LDC.64 R2, c[0x0][0x230] ;  /* 0x00008c00ff027b82 */ /* 0x000e620000000a00 */
[----:B------:R-:W-:Y:S02]  /*0120*/  SHF.R.U32.HI R8, RZ, 0x1f, R7 ;  /* 0x0000001fff087819 */ /* 0x000fe40000011607 */
[----:B------:R-:W-:-:S02]  /*0130*/  SHF.R.S32.HI R17, RZ, 0x8, R4 ;  /* 0x00000008ff117819 */ /* 0x000fc40000011404 */
[----:B------:R-:W-:Y:S02]  /*0140*/  LOP3.LUT R9, R4, 0xffffff00, RZ, 0xc0, !PT ;  /* 0xffffff0004097812 */ /* 0x000fe400078ec0ff */
[----:B------:R-:W-:Y:S01]  /*0150*/  LEA.HI.SX32 R7, R7, R8, 0x13 ;  /* 0x0000000807077211 */ /* 0x000fe200078f9aff */
[----:B------:R-:W-:-:S04]  /*0160*/  IMAD.HI R5, R17, 0x2f149903, RZ ;  /* 0x2f14990311057827 */ /* 0x000fc800078e02ff */
[----:B------:R-:W-:Y:S01]  /*0170*/  IMAD.IADD R4, R0, 0x1, -R9 ;  /* 0x0000000100047824 */ /* 0x000fe200078e0a09 */
[----:B------:R-:W-:-:S04]  /*0180*/  SHF.R.U32.HI R6, RZ, 0x1f, R5 ;  /* 0x0000001fff067819 */ /* 0x000fc80000011605 */
[----:B------:R-:W-:Y:S01]  /*0190*/  LEA.HI.SX32 R6, R5, R6, 0x1b ;  /* 0x0000000605067211 */ /* 0x000fe200078fdaff */
[----:B------:R-:W-:-:S04]  /*01a0*/  IMAD R5, R7, 0xc00, R4 ;  /* 0x00000c0007057824 */ /* 0x000fc800078e0204 */
[----:B------:R-:W-:Y:S01]  /*01b0*/  IMAD R17, R6, -0xae, R17 ;  /* 0xffffff5206117824 */ /* 0x000fe200078e0211 */
[----:B------:R-:W-:-:S03]  /*01c0*/  SHF.R.S32.HI R9, RZ, 0x1f, R5 ;  /* 0x0000001fff097819 */ /* 0x000fc60000011405 */
[C---:B------:R-:W-:Y:S02]  /*01d0*/  IMAD.SHL.U32 R6, R17.reuse, 0x100, RZ ;  /* 0x0000010011067824 */ /* 0x040fe400078e00ff */
[----:B------:R-:W-:-:S03]  /*01e0*/  VIADD R8, R17, 0xffffff6a ;  /* 0xffffff6a11087836 */ /* 0x000fc60000000000 */
[----:B------:R-:W-:Y:S01]  /*01f0*/  IADD3 R20, P1, R6, R5, RZ ;  /* 0x0000000506147210 */ /* 0x000fe20007f3e0ff */
[----:B-1----:R-:W-:Y:S01]  /*0200*/  IMAD.WIDE R4, R17, 0x4, R2 ;  /* 0x0000000411047825 */ /* 0x002fe200078e0202 */
[----:B------:R-:W-:Y:S02]  /*0210*/  ISETP.GE.U32.AND P4, PT, R8, 0xc, PT ;  /* 0x0000000c0800780c */ /* 0x000fe40003f86070 */
[----:B------:R-:W-:Y:S02]  /*0220*/  LEA.HI.X.SX32 R9, R6, R9, 0x1, P1 ;  /* 0x0000000906097211 */ /* 0x000fe400008f0eff */
[----:B------:R-:W2:Y:S04]  /*0230*/  @!P0 LDG.E.EL R14, desc[UR4][R4.64] ;  /* 0x00000004040e8981 */ /* 0x000ea8000c2e1900 */
[----:B------:R1:W2:Y:S01]  /*0240*/  @!P0 LDG.E.EL R15, desc[UR4][R4.64] ;  /* 0x00000004040f8981 */ /* 0x0002a2000c2e1900 */
[C---:B------:R-:W-:Y:S01]  /*0250*/  SHF.L.U64.HI R6, R20.reuse, 0x2, R9 ;  /* 0x0000000214067819 */ /* 0x040fe20000010209 */
[----:B------:R-:W-:Y:S01]  /*0260*/  IMAD.SHL.U32 R20, R20, 0x4, RZ ;  /* 0x0000000414147824 */ /* 0x000fe200078e00ff */
[----:B------:R-:W-:-:S02]  /*0270*/  ISETP.LT.AND P3, PT, R0, 0x2b800, !P4 ;  /* 0x0002b8000000780c */ /* 0x000fc40006761270 */
[----:B------:R-:W-:Y:S02]  /*0280*/  CS2R R2, SRZ ;  /* 0x0000000000027805 */ /* 0x000fe4000001ff00 */
[----:B------:R-:W-:Y:S01]  /*0290*/  ISETP.GT.AND P5, PT, R17, 0xa1, !P0 ;  /* 0x000000a11100780c */ /* 0x000fe200047a4270 */
[----:B------:R-:W5:Y:S01]  /*02a0*/  LDC.64 R8, c[0x0][0x238] ;  /* 0x00008e00ff087b82 */ /* 0x000f620000000a00 */
[----:B------:R-:W-:Y:S02]  /*02b0*/  IADD3 R10, P1, R20, UR6, RZ ;  /* 0x00000006140a7c10 */ /* 0x000fe4000ff3e0ff */
[----:B------:R-:W-:Y:S02]  /*02c0*/  IADD3 R20, P2, R20, UR8, RZ ;  /* 0x0000000814147c10 */ /* 0x000fe4000ff5e0ff */
[----:B-1----:R-:W-:Y:S02]  /*02d0*/  CS2R R4, SRZ ;  /* 0x0000000000047805 */ /* 0x002fe4000001ff00 */
[----:B------:R-:W-:-:S02]  /*02e0*/  IADD3.X R11, R6, UR7, RZ, P1, !PT ;  /* 0x00000007060b7c10 */ /* 0x000fc40008ffe4ff */
[----:B------:R-:W-:-:S03]  /*02f0*/  IADD3.X R21, R6, UR9, RZ, P2, !PT ;  /* 0x0000000906157c10 */ /* 0x000fc600097fe4ff */
[----:B------:R1:W2:Y:S04]  /*0300*/  @P3 LDG.E.64 R2, desc[UR4][R10.64+-0x25800] ;  /* 0xfda800040a023981 */ /* 0x0002a8000c1e1b00 */
[----:B------:R1:W2:Y:S01]  /*0310*/  @P5 LDG.E.64 R4, desc[UR4][R20.64+-0x28800] ;  /* 0xfd78000414045981 */ /* 0x0002a2000c1e1b00 */
[----:B------:R-:W-:Y:S01]  /*0320*/  ISETP.GE.AND P1, PT, R17, 0x96, PT ;  /* 0x000000961100780c */ /* 0x000fe20003f26270 */
[----:B------:R-:W-:-:S03]  /*0330*/  IMAD R6, R7, -0xae00, R0 ;  /* 0xffff520007067824 */ /* 0x000fc600078e0200 */
[----:B------:R-:W-:Y:S01]  /*0340*/  ISETP.LT.AND P2, PT, R0, 0x2b800, !P1 ;  /* 0x0002b8000000780c */ /* 0x000fe20004f41270 */
[----:B------:R-:W-:-:S04]  /*0350*/  IMAD R7, R7, 0x9600, R6 ;  /* 0x0000960007077824 */ /* 0x000fc800078e0206 */
[----:B---3--:R-:W-:Y:S01]  /*0360*/  IMAD.WIDE R22, R7, 0x4, R22 ;  /* 0x0000000407167825 */ /* 0x008fe200078e0216 */
[----:B------:R-:W-:Y:S02]  /*0370*/  CS2R R6, SRZ ;  /* 0x0000000000067805 */ /* 0x000fe4000001ff00 */
[----:B-1----:R-:W-:Y:S01]  /*0380*/  CS2R R10, SRZ ;  /* 0x00000000000a7805 */ /* 0x002fe2000001ff00 */
[----:B----4-:R-:W-:-:S04]  /*0390*/  IMAD.WIDE R18, R17, 0x4, R18 ;  /* 0x0000000411127825 */ /* 0x010fc800078e0212 */
[----:B------:R-:W3:Y:S01]  /*03a0*/  @P2 LDG.E.64 R6, desc[UR4][R22.64] ;  /* 0x0000000416062981 */ /* 0x000ee2000c1e1b00 */
[----:B0----5:R-:W-:-:S03]  /*03b0*/  IMAD.WIDE R8, R17, 0x4, R8 ;  /* 0x0000000411087825 */ /* 0x021fc600078e0208 */
[----:B------:R-:W4:Y:S01]  /*03c0*/  @!P0 LDG.E.EL R11, desc[UR4][R18.64] ;  /* 0x00000004120b8981 */ /* 0x000f22000c2e1900 */
[----:B------:R-:W-:Y:S01]  /*03d0*/  IMAD.WIDE R20, R17, 0x4, R12 ;  /* 0x0000000411147825 */ /* 0x000fe200078e020c */
[----:B------:R-:W-:Y:S02]  /*03e0*/  CS2R R12, SRZ ;  /* 0x00000000000c7805 */ /* 0x000fe4000001ff00 */
[----:B------:R-:W5:Y:S01]  /*03f0*/  @!P0 LDG.E.EL R10, desc[UR4][R18.64] ;  /* 0x00000004120a8981 */ /* 0x000f62000c2e1900 */
[----:B------:R-:W-:-:S03]  /*0400*/  CS2R R16, SRZ ;  /* 0x0000000000107805 */ /* 0x000fc6000001ff00 */
[----:B------:R-:W5:Y:S04]  /*0410*/  @!P0 LDG.E.EL R12, desc[UR4][R8.64] ;  /* 0x00000004080c8981 */ /* 0x000f68000c2e1900 */
[----:B------:R0:W5:Y:S04]  /*0420*/  @!P0 LDG.E.EL R13, desc[UR4][R8.64] ;  /* 0x00000004080d8981 */ /* 0x000168000c2e1900 */
[----:B------:R-:W5:Y:S04]  /*0430*/  @!P0 LDG.E.EL R17, desc[UR4][R20.64] ;  /* 0x0000000414118981 */ /* 0x000f68000c2e1900 */
[----:B------:R3:W5:Y:S01]  /*0440*/  @!P0 LDG.E.EL R16, desc[UR4][R20.64] ;  /* 0x0000000414108981 */ /* 0x000762000c2e1900 */
[----:B0-----:R-:W-:-:S02]  /*0450*/  IMAD.MOV.U32 R8, RZ, RZ, 0x3e800000 ;  /* 0x3e800000ff087424 */ /* 0x001fc400078e00ff */
[----:B--2---:R-:W-:Y:S01]  /*0460*/  FADD R18, R14, 9.9999997473787516356e-06 ;  /* 0x3727c5ac0e127421 */ /* 0x004fe20000000000 */
[----:B------:R-:W-:-:S05]  /*0470*/  FADD R19, R15, 9.9999997473787516356e-06 ;  /* 0x3727c5ac0f137421 */ /* 0x000fca0000000000 */
[----:B------:R-:W0:Y:S08]  /*0480*/  MUFU.SQRT R18, R18 ;  /* 0x0000001200127308 */ /* 0x000e300000002000 */
[----:B------:R-:W1:Y:S01]  /*0490*/  MUFU.SQRT R19, R19 ;  /* 0x0000001300137308 */ /* 0x000e620000002000 */
[----:B------:R-:W-:Y:S02]  /*04a0*/  SEL R15, R3, RZ, P3 ;  /* 0x000000ff030f7207 */ /* 0x000fe40001800000 */
[----:B------:R-:W-:-:S02]  /*04b0*/  SEL R14, R2, RZ, P3 ;  /* 0x000000ff020e7207 */ /* 0x000fc40001800000 */
[----:B------:R-:W-:Y:S01]  /*04c0*/  @P4 SEL R15, R5, RZ, P5 ;  /* 0x000000ff050f4207 */ /* 0x000fe20002800000 */
[----:B------:R-:W2:Y:S01]  /*04d0*/  LDC.64 R2, c[0x0][0x248] ;  /* 0x00009200ff027b82 */ /* 0x000ea20000000a00 */
[----:B------:R-:W-:Y:S02]  /*04e0*/  @P4 SEL R14, R4, RZ, P5 ;  /* 0x000000ff040e4207 */ /* 0x000fe40002800000 */
[C---:B0-----:R-:W-:Y:S02]  /*04f0*/  FSETP.GT.AND P3, PT, R18.reuse, 8.50705917302346158658e+37, PT ;  /* 0x7e8000001200780b */ /* 0x041fe40003f64000 */
[C---:B-1----:R-:W-:Y:S02]  /*0500*/  FSETP.GT.AND P4, PT, R19.reuse, 8.50705917302346158658e+37, PT ;  /* 0x7e8000001300780b */ /* 0x042fe40003f84000 */
[----:B------:R-:W-:Y:S01]  /*0510*/  FSETP.GEU.AND P5, PT, R18, 1.175494350822287508e-38, PT ;  /* 0x008000001200780b */ /* 0x000fe20003fae000 */
[----:B------:R-:W0:Y:S01]  /*0520*/  LDC.64 R4, c[0x0][0x250] ;  /* 0x00009400ff047b82 */ /* 0x000e220000000a00 */
[----:B------:R-:W-:-:S02]  /*0530*/  FSETP.GEU.AND P6, PT, R19, 1.175494350822287508e-38, PT ;  /* 0x008000001300780b */ /* 0x000fc40003fce000 */
[C---:B------:R-:W-:Y:S02]  /*0540*/  FSEL R9, R8.reuse, 1, P3 ;  /* 0x3f80000008097808 */ /* 0x040fe40001800000 */
[----:B------:R-:W-:-:S03]  /*0550*/  FSEL R8, R8, 1, P4 ;  /* 0x3f80000008087808 */ /* 0x000fc60002000000 */
[----:B------:R-:W-:Y:S01]  /*0560*/  @P3 FMUL R18, R18, 0.25 ;  /* 0x3e80000012123820 */ /* 0x000fe20000400000 */
[----:B---3--:R-:W-:Y:S01]  /*0570*/  SEL R21, R6, RZ, P2 ;  /* 0x000000ff06157207 */ /* 0x008fe20001000000 */
[----:B------:R-:W-:Y:S01]  /*0580*/  @P4 FMUL R19, R19, 0.25 ;  /* 0x3e80000013134820 */ /* 0x000fe20000400000 */
[----:B------:R-:W-:Y:S01]  /*0590*/  SEL R20, R7, RZ, P2 ;  /* 0x000000ff07147207 */ /* 0x000fe20001000000 */
[----:B------:R-:W-:Y:S01]  /*05a0*/  @!P5 FMUL R18, R18, 16777216 ;  /* 0x4b8000001212d820 */ /* 0x000fe20000400000 */
[----:B------:R-:W-:Y:S01]  /*05b0*/  SEL R6, R21, R14, !P1 ;  /* 0x0000000e15067207 */ /* 0x000fe20004800000 */
[----:B------:R-:W-:Y:S01]  /*05c0*/  @!P6 FMUL R19, R19, 16777216 ;  /* 0x4b8000001313e820 */ /* 0x000fe20000400000 */
[----:B------:R-:W-:Y:S01]  /*05d0*/  SEL R7, R20, R15, !P1 ;  /* 0x0000000f14077207 */ /* 0x000fe20004800000 */
[----:B------:R-:W-:Y:S01]  /*05e0*/  @!P5 FMUL R9, R9, 16777216 ;  /* 0x4b8000000909d820 */ /* 0x000fe20000400000 */
[----:B------:R-:W-:Y:S01]  /*05f0*/  @!P6 FMUL R8, R8, 16777216 ;  /* 0x4b8000000808e820 */ /* 0x000fe20000400000 */
[----:B------:R-:W1:Y:S01]  /*0600*/  MUFU.RCP R18, R18 ;  /* 0x0000001200127308 */ /* 0x000e620000001000 */
[----:B----4-:R-:W-:Y:S01]  /*0610*/  FADD R11, R6, -R11 ;  /* 0x8000000b060b7221 */ /* 0x010fe20000000000 */
[----:B-----5:R-:W-:Y:S01]  /*0620*/  FADD R10, R7, -R10 ;  /* 0x8000000a070a7221 */ /* 0x020fe20000000000 */
[----:B--2---:R-:W-:-:S04]  /*0630*/  IMAD.WIDE R2, R0, 0x4, R2 ;  /* 0x0000000400027825 */ /* 0x004fc800078e0202 */
[----:B0-----:R-:W-:Y:S01]  /*0640*/  IMAD.WIDE R4, R0, 0x4, R4 ;  /* 0x0000000400047825 */ /* 0x001fe200078e0204 */
[----:B------:R-:W0:Y:S01]  /*0650*/  MUFU.RCP R19, R19 ;  /* 0x0000001300137308 */ /* 0x000e220000001000 */
[----:B------:R2:W-:Y:S02]  /*0660*/  @!P0 STG.E.64 desc[UR4][R2.64], R6 ;  /* 0x0000000602008986 */ /* 0x0005e4000c101b04 */
[----:B-1----:R-:W-:-:S04]  /*0670*/  FMUL R18, R18, R9 ;  /* 0x0000000912127220 */ /* 0x002fc80000400000 */
[----:B------:R-:W-:Y:S01]  /*0680*/  FMUL R18, R11, R18 ;  /* 0x000000120b127220 */ /* 0x000fe20000400000 */
[----:B0-----:R-:W-:-:S03]  /*0690*/  FMUL R19, R19, R8 ;  /* 0x0000000813137220 */ /* 0x001fc60000400000 */
[----:B------:R-:W-:Y:S01]  /*06a0*/  FFMA R12, R18, R12, R17 ;  /* 0x0000000c120c7223 */ /* 0x000fe20000000011 */
[----:B------:R-:W-:-:S04]  /*06b0*/  FMUL R19, R10, R19 ;  /* 0x000000130a137220 */ /* 0x000fc80000400000 */
[----:B------:R-:W-:Y:S01]  /*06c0*/  FSETP.GEU.AND P1, PT, R12, RZ, PT ;  /* 0x000000ff0c00720b */ /* 0x000fe20003f2e000 */
[----:B------:R-:W-:-:S03]  /*06d0*/  FFMA R13, R19, R13, R16 ;  /* 0x0000000d130d7223 */ /* 0x000fc60000000010 */
[----:B------:R-:W-:Y:S02]  /*06e0*/  FSEL R12, R12, RZ, P1 ;  /* 0x000000ff0c0c7208 */ /* 0x000fe40000800000 */
[----:B------:R-:W-:-:S04]  /*06f0*/  FSETP.GEU.AND P2, PT, R13, RZ, PT ;  /* 0x000000ff0d00720b */ /* 0x000fc80003f4e000 */
[----:B------:R-:W-:Y:S01]  /*0700*/  FSEL R13, R13, RZ, P2 ;  /* 0x000000ff0d0d7208 */ /* 0x000fe20001000000 */
[----:B--2---:R-:W-:Y:S08]  /*0710*/  @P0 EXIT ;  /* 0x000000000000094d */ /* 0x004ff00003800000 */
[----:B------:R-:W-:Y:S01]  /*0720*/  STG.E.64 desc[UR4][R4.64], R12 ;  /* 0x0000000c04007986 */ /* 0x000fe2000c101b04 */
[----:B------:R-:W-:Y:S05]  /*0730*/  EXIT ;  /* 0x000000000000794d */ /* 0x000fea0003800000 */
.L_x_0:
[----:B------:R-:W-:-:S00]  /*0740*/  BRA `(.L_x_0) ;  /* 0xfffffffc00fc7947 */ /* 0x000fc0000383ffff */
[----:B------:R-:W-:-:S00]  /*0750*/  NOP ;  /* 0x0000000000007918 */ /* 0x000fc00000000000 */
        /* <DEDUP_REMOVED lines=10> */
.L_x_1:


//--------------------- .nv.global.init           --------------------------
	.section	.nv.global.init,"aw",@progbits
.nv.global.init:
	.type		_$_str,@object
	.size		_$_str,(_$_str_$_2 - _$_str)
_$_str:
        /*0000*/ 	.byte	0x5f, 0x5f, 0x43, 0x55, 0x44, 0x41, 0x5f, 0x46, 0x54, 0x5a, 0x00
	.type		_$_str_$_2,@object
	.size		_$_str_$_2,(.L_1 - _$_str_$_2)
_$_str_$_2:
        /*000b*/ 	.byte	0x5f, 0x5f, 0x43, 0x55, 0x44, 0x41, 0x5f, 0x50, 0x52, 0x45, 0x43, 0x5f, 0x53, 0x51, 0x52, 0x54
        /*001b*/ 	.byte	0x00
.L_1:


//--------------------- .nv.constant0.triton_poi_fused__native_batch_norm_legit_no_training_cat_relu_59 --------------------------
	.section	.nv.constant0.triton_poi_fused__native_batch_norm_legit_no_training_cat_relu_59,"a",@progbits
	.sectionflags	@""
	.align	4
.nv.constant0.triton_poi_fused__native_batch_norm_legit_no_training_cat_relu_59:
	.zero		604
